	.headerflags	@"EF_CUDA_TEXMODE_UNIFIED EF_CUDA_64BIT_ADDRESS EF_CUDA_ACCELERATORS EF_CUDA_SM90 EF_CUDA_VIRTUAL_SM(EF_CUDA_SM90)"
	.elftype	@"ET_EXEC"


//--------------------- .nv.info                  --------------------------
	.section	.nv.info,"",@"SHT_CUDA_INFO"
	.align	4


	//----- nvinfo : EIATTR_REGCOUNT
	.align		4
        /*0000*/ 	.byte	0x04, 0x2f
        /*0002*/ 	.short	(.L_1 - .L_0)
	.align		4
.L_0:
        /*0004*/ 	.word	index@(triton_poi_fused_avg_pool2d_sub_1)
        /*0008*/ 	.word	0x00000040


	//----- nvinfo : EIATTR_MIN_STACK_SIZE
	.align		4
.L_1:
        /*000c*/ 	.byte	0x04, 0x12
        /*000e*/ 	.short	(.L_3 - .L_2)
	.align		4
.L_2:
        /*0010*/ 	.word	index@(triton_poi_fused_avg_pool2d_sub_1)
        /*0014*/ 	.word	0x00000000


	//----- nvinfo : EIATTR_FRAME_SIZE
	.align		4
.L_3:
        /*0018*/ 	.byte	0x04, 0x11
        /*001a*/ 	.short	(.L_5 - .L_4)
	.align		4
.L_4:
        /*001c*/ 	.word	index@(triton_poi_fused_avg_pool2d_sub_1)
        /*0020*/ 	.word	0x00000000


	//----- nvinfo : EIATTR_MIN_STACK_SIZE
	.align		4
.L_5:
        /*0024*/ 	.byte	0x04, 0x12
        /*0026*/ 	.short	(.L_7 - .L_6)
	.align		4
.L_6:
        /*0028*/ 	.word	index@(triton_poi_fused_avg_pool2d_sub_1)
        /*002c*/ 	.word	0x00000000
.L_7:


//--------------------- .nv.info.triton_poi_fused_avg_pool2d_sub_1 --------------------------
	.section	.nv.info.triton_poi_fused_avg_pool2d_sub_1,"",@"SHT_CUDA_INFO"
	.sectionflags	@""
	.align	4


	//----- nvinfo : EIATTR_CUDA_API_VERSION
	.align		4
        /*0000*/ 	.byte	0x04, 0x37
        /*0002*/ 	.short	(.L_9 - .L_8)
.L_8:
        /*0004*/ 	.word	0x0000007c


	//----- nvinfo : EIATTR_KPARAM_INFO
	.align		4
.L_9:
        /*0008*/ 	.byte	0x04, 0x17
        /*000a*/ 	.short	(.L_11 - .L_10)
.L_10:
        /*000c*/ 	.word	0x00000000
        /*0010*/ 	.short	0x0005
        /*0012*/ 	.short	0x0024
        /*0014*/ 	.byte	0x00, 0xf0, 0x11, 0x00


	//----- nvinfo : EIATTR_KPARAM_INFO
	.align		4
.L_11:
        /*0018*/ 	.byte	0x04, 0x17
        /*001a*/ 	.short	(.L_13 - .L_12)
.L_12:
        /*001c*/ 	.word	0x00000000
        /*0020*/ 	.short	0x0004
        /*0022*/ 	.short	0x0020
        /*0024*/ 	.byte	0x00, 0xf0, 0x11, 0x00


	//----- nvinfo : EIATTR_KPARAM_INFO
	.align		4
.L_13:
        /*0028*/ 	.byte	0x04, 0x17
        /*002a*/ 	.short	(.L_15 - .L_14)
.L_14:
        /*002c*/ 	.word	0x00000000
        /*0030*/ 	.short	0x0003
        /*0032*/ 	.short	0x0018
        /*0034*/ 	.byte	0x00, 0xf4, 0x21, 0x00


	//----- nvinfo : EIATTR_KPARAM_INFO
	.align		4
.L_15:
        /*0038*/ 	.byte	0x04, 0x17
        /*003a*/ 	.short	(.L_17 - .L_16)
.L_16:
        /*003c*/ 	.word	0x00000000
        /*0040*/ 	.short	0x0002
        /*0042*/ 	.short	0x0010
        /*0044*/ 	.byte	0x00, 0xf4, 0x21, 0x00


	//----- nvinfo : EIATTR_KPARAM_INFO
	.align		4
.L_17:
        /*0048*/ 	.byte	0x04, 0x17
        /*004a*/ 	.short	(.L_19 - .L_18)
.L_18:
        /*004c*/ 	.word	0x00000000
        /*0050*/ 	.short	0x0001
        /*0052*/ 	.short	0x0008
        /*0054*/ 	.byte	0x00, 0xf4, 0x21, 0x00


	//----- nvinfo : EIATTR_KPARAM_INFO
	.align		4
.L_19:
        /*0058*/ 	.byte	0x04, 0x17
        /*005a*/ 	.short	(.L_21 - .L_20)
.L_20:
        /*005c*/ 	.word	0x00000000
        /*0060*/ 	.short	0x0000
        /*0062*/ 	.short	0x0000
        /*0064*/ 	.byte	0x00, 0xf4, 0x21, 0x00


	//----- nvinfo : EIATTR_SPARSE_MMA_MASK
	.align		4
.L_21:
        /*0068*/ 	.byte	0x03, 0x50
        /*006a*/ 	.short	0x0000


	//----- nvinfo : EIATTR_MAXREG_COUNT
	.align		4
        /*006c*/ 	.byte	0x03, 0x1b
        /*006e*/ 	.short	0x00ff


	//----- nvinfo : EIATTR_EXIT_INSTR_OFFSETS
	.align		4
        /*0070*/ 	.byte	0x04, 0x1c
        /*0072*/ 	.short	(.L_23 - .L_22)


	//   ....[0]....
.L_22:
        /*0074*/ 	.word	0x00000dc0


	//   ....[1]....
        /*0078*/ 	.word	0x00000de0


	//----- nvinfo : EIATTR_REQNTID
	.align		4
.L_23:
        /*007c*/ 	.byte	0x04, 0x10
        /*007e*/ 	.short	(.L_25 - .L_24)
.L_24:
        /*0080*/ 	.word	0x00000020
        /*0084*/ 	.word	0x00000001
        /*0088*/ 	.word	0x00000001


	//----- nvinfo : EIATTR_CBANK_PARAM_SIZE
	.align		4
.L_25:
        /*008c*/ 	.byte	0x03, 0x19
        /*008e*/ 	.short	0x0028


	//----- nvinfo : EIATTR_PARAM_CBANK
	.align		4
        /*0090*/ 	.byte	0x04, 0x0a
        /*0092*/ 	.short	(.L_27 - .L_26)
	.align		4
.L_26:
        /*0094*/ 	.word	index@(.nv.constant0.triton_poi_fused_avg_pool2d_sub_1)
        /*0098*/ 	.short	0x0210
        /*009a*/ 	.short	0x0028


	//----- nvinfo : EIATTR_SW_WAR
	.align		4
.L_27:
        /*009c*/ 	.byte	0x04, 0x36
        /*009e*/ 	.short	(.L_29 - .L_28)
.L_28:
        /*00a0*/ 	.word	0x00000008
.L_29:


//--------------------- .nv.callgraph             --------------------------
	.section	.nv.callgraph,"",@"SHT_CUDA_CALLGRAPH"
	.align	4
	.sectionentsize	8
	.align		4
        /*0000*/ 	.word	0x00000000
	.align		4
        /*0004*/ 	.word	0xffffffff
	.align		4
        /*0008*/ 	.word	0x00000000
	.align		4
        /*000c*/ 	.word	0xfffffffe
	.align		4
        /*0010*/ 	.word	0x00000000
	.align		4
        /*0014*/ 	.word	0xfffffffd
	.align		4
        /*0018*/ 	.word	0x00000000
	.align		4
        /*001c*/ 	.word	0xfffffffc


//--------------------- .text.triton_poi_fused_avg_pool2d_sub_1 --------------------------
	.section	.text.triton_poi_fused_avg_pool2d_sub_1,"ax",@progbits
	.sectionflags	@"SHF_BARRIERS=1"
	.align	128
        .global         triton_poi_fused_avg_pool2d_sub_1
        .type           triton_poi_fused_avg_pool2d_sub_1,@function
        .size           triton_poi_fused_avg_pool2d_sub_1,(.L_x_1 - triton_poi_fused_avg_pool2d_sub_1)
        .other          triton_poi_fused_avg_pool2d_sub_1,@"STO_CUDA_ENTRY STV_DEFAULT"
triton_poi_fused_avg_pool2d_sub_1:
.text.triton_poi_fused_avg_pool2d_sub_1:
[----:B------:R-:W0:Y:S01]  /*0000*/  LDC R1, c[0x0][0x28] ;  /* 0x00000a00ff017b82 */ /* 0x000e220000000800 */
[----:B------:R-:W1:Y:S07]  /*0010*/  S2R R0, SR_TID.X ;  /* 0x0000000000007919 */ /* 0x000e6e0000002100 */
[----:B------:R-:W2:Y:S01]  /*0020*/  S2UR UR4, SR_CTAID.X ;  /* 0x00000000000479c3 */ /* 0x000ea20000002500 */
[----:B------:R-:W-:Y:S01]  /*0030*/  ULDC.64 UR8, c[0x0][0x208] ;  /* 0x0000820000087ab9 */ /* 0x000fe20000000a00 */
[----:B------:R-:W3:Y:S06]  /*0040*/  S2R R54, SR_CTAID.Y ;  /* 0x0000000000367919 */ /* 0x000eec0000002600 */
[----:B------:R-:W4:Y:S01]  /*0050*/  LDC.64 R50, c[0x0][0x210] ;  /* 0x00008400ff327b82 */ /* 0x000f220000000a00 */
[----:B--2---:R-:W-:Y:S01]  /*0060*/  USHF.L.U32 UR4, UR4, 0x2, URZ ;  /* 0x0000000204047899 */ /* 0x004fe2000800063f */
[----:B-1----:R-:W-:-:S02]  /*0070*/  SHF.R.U32.HI R3, RZ, 0x1, R0 ;  /* 0x00000001ff037819 */ /* 0x002fc40000011600 */
[----:B------:R-:W-:Y:S02]  /*0080*/  LOP3.LUT R55, R0, 0x1, RZ, 0xc0, !PT ;  /* 0x0000000100377812 */ /* 0x000fe400078ec0ff */
[----:B---3--:R-:W-:Y:S02]  /*0090*/  SHF.L.U32 R54, R54, 0x4, RZ ;  /* 0x0000000436367819 */ /* 0x008fe400000006ff */
[----:B------:R-:W-:Y:S02]  /*00a0*/  SGXT.U32 R3, R3, 0x4 ;  /* 0x000000040303781a */ /* 0x000fe40000000000 */
[----:B------:R-:W-:Y:S02]  /*00b0*/  LEA R55, R55, UR4, 0x1 ;  /* 0x0000000437377c11 */ /* 0x000fe4000f8e08ff */
[----:B------:R-:W-:Y:S02]  /*00c0*/  LOP3.LUT R58, R54, R3, RZ, 0xfc, !PT ;  /* 0x00000003363a7212 */ /* 0x000fe400078efcff */
[----:B------:R-:W-:-:S02]  /*00d0*/  ISETP.GE.AND P0, PT, R55, 0x4, PT ;  /* 0x000000043700780c */ /* 0x000fc40003f06270 */
[----:B------:R-:W-:Y:S02]  /*00e0*/  SHF.R.S32.HI R3, RZ, 0x1f, R58 ;  /* 0x0000001fff037819 */ /* 0x000fe4000001143a */
[----:B------:R-:W-:Y:S02]  /*00f0*/  ISETP.LT.AND P0, PT, R58, 0x10, !P0 ;  /* 0x000000103a00780c */ /* 0x000fe40004701270 */
[----:B------:R-:W-:-:S04]  /*0100*/  LEA.HI R3, R3, R58, RZ, 0x2 ;  /* 0x0000003a03037211 */ /* 0x000fc800078f10ff */
[----:B------:R-:W-:Y:S02]  /*0110*/  LOP3.LUT R5, R3, 0x3ffffffc, RZ, 0xc0, !PT ;  /* 0x3ffffffc03057812 */ /* 0x000fe400078ec0ff */
[----:B------:R-:W-:Y:S02]  /*0120*/  SHF.R.S32.HI R3, RZ, 0x2, R3 ;  /* 0x00000002ff037819 */ /* 0x000fe40000011403 */
[----:B------:R-:W-:Y:S02]  /*0130*/  IADD3 R2, R58, -R5, RZ ;  /* 0x800000053a027210 */ /* 0x000fe40007ffe0ff */
[----:B------:R-:W-:-:S03]  /*0140*/  CS2R R4, SRZ ;  /* 0x0000000000047805 */ /* 0x000fc6000001ff00 */
[----:B------:R-:W-:-:S05]  /*0150*/  IMAD R2, R3, 0x1c, R2 ;  /* 0x0000001c03027824 */ /* 0x000fca00078e0202 */
[----:B------:R-:W-:Y:S02]  /*0160*/  LEA R57, R2, R55, 0x2 ;  /* 0x0000003702397211 */ /* 0x000fe400078e10ff */
[----:B------:R-:W-:Y:S02]  /*0170*/  CS2R R2, SRZ ;  /* 0x0000000000027805 */ /* 0x000fe4000001ff00 */
[----:B------:R-:W-:Y:S01]  /*0180*/  IADD3 R19, R57, 0x4, RZ ;  /* 0x0000000439137810 */ /* 0x000fe20007ffe0ff */
[----:B----4-:R-:W-:Y:S01]  /*0190*/  IMAD.WIDE R16, R57, 0x4, R50 ;  /* 0x0000000439107825 */ /* 0x010fe200078e0232 */
[----:B------:R-:W-:-:S03]  /*01a0*/  CS2R R6, SRZ ;  /* 0x0000000000067805 */ /* 0x000fc6000001ff00 */
[--C-:B------:R-:W-:Y:S01]  /*01b0*/  IMAD.WIDE R18, R19, 0x4, R50.reuse ;  /* 0x0000000413127825 */ /* 0x100fe200078e0232 */
[----:B------:R-:W-:Y:S01]  /*01c0*/  IADD3 R25, R57, 0xc, RZ ;  /* 0x0000000c39197810 */ /* 0x000fe20007ffe0ff */
[----:B------:R1:W2:Y:S02]  /*01d0*/  @P0 LDG.E.EL.64 R2, desc[UR8][R16.64] ;  /* 0x0000000810020981 */ /* 0x0002a4000c2e1b00 */
[----:B------:R-:W-:Y:S02]  /*01e0*/  VIADD R23, R57, 0x8 ;  /* 0x0000000839177836 */ /* 0x000fe40000000000 */
[----:B------:R3:W2:Y:S01]  /*01f0*/  @P0 LDG.E.EL.64 R4, desc[UR8][R18.64] ;  /* 0x0000000812040981 */ /* 0x0006a2000c2e1b00 */
[----:B------:R-:W-:Y:S01]  /*0200*/  CS2R R8, SRZ ;  /* 0x0000000000087805 */ /* 0x000fe2000001ff00 */
[----:B------:R-:W-:Y:S01]  /*0210*/  IMAD.WIDE R22, R23, 0x4, R50 ;  /* 0x0000000417167825 */ /* 0x000fe200078e0232 */
[----:B------:R-:W-:Y:S02]  /*0220*/  IADD3 R27, R57, 0x10, RZ ;  /* 0x00000010391b7810 */ /* 0x000fe40007ffe0ff */
[----:B------:R-:W-:-:S02]  /*0230*/  CS2R R10, SRZ ;  /* 0x00000000000a7805 */ /* 0x000fc4000001ff00 */
[----:B------:R-:W-:Y:S01]  /*0240*/  IADD3 R29, R57, 0x14, RZ ;  /* 0x00000014391d7810 */ /* 0x000fe20007ffe0ff */
[--C-:B------:R-:W-:Y:S01]  /*0250*/  IMAD.WIDE R24, R25, 0x4, R50.reuse ;  /* 0x0000000419187825 */ /* 0x100fe200078e0232 */
[----:B------:R-:W4:Y:S01]  /*0260*/  @P0 LDG.E.EL.64 R6, desc[UR8][R22.64] ;  /* 0x0000000816060981 */ /* 0x000f22000c2e1b00 */
[----:B------:R-:W-:Y:S02]  /*0270*/  CS2R R12, SRZ ;  /* 0x00000000000c7805 */ /* 0x000fe4000001ff00 */
[----:B------:R-:W-:Y:S01]  /*0280*/  CS2R R14, SRZ ;  /* 0x00000000000e7805 */ /* 0x000fe2000001ff00 */
[--C-:B------:R-:W-:Y:S01]  /*0290*/  IMAD.WIDE R26, R27, 0x4, R50.reuse ;  /* 0x000000041b1a7825 */ /* 0x100fe200078e0232 */
[----:B------:R5:W4:Y:S03]  /*02a0*/  @P0 LDG.E.EL.64 R8, desc[UR8][R24.64] ;  /* 0x0000000818080981 */ /* 0x000b26000c2e1b00 */
[----:B------:R-:W-:Y:S01]  /*02b0*/  VIADD R31, R57, 0x18 ;  /* 0x00000018391f7836 */ /* 0x000fe20000000000 */
[----:B------:R3:W4:Y:S01]  /*02c0*/  @P0 LDG.E.EL.64 R10, desc[UR8][R26.64] ;  /* 0x000000081a0a0981 */ /* 0x000722000c2e1b00 */
[----:B------:R-:W-:Y:S01]  /*02d0*/  IMAD.WIDE R28, R29, 0x4, R50 ;  /* 0x000000041d1c7825 */ /* 0x000fe200078e0232 */
[----:B------:R-:W-:-:S03]  /*02e0*/  IADD3 R33, R57, 0x1c, RZ ;  /* 0x0000001c39217810 */ /* 0x000fc60007ffe0ff */
[--C-:B------:R-:W-:Y:S01]  /*02f0*/  IMAD.WIDE R30, R31, 0x4, R50.reuse ;  /* 0x000000041f1e7825 */ /* 0x100fe200078e0232 */
[----:B------:R-:W4:Y:S01]  /*0300*/  @P0 LDG.E.EL.64 R12, desc[UR8][R28.64] ;  /* 0x000000081c0c0981 */ /* 0x000f22000c2e1b00 */
[----:B-1----:R-:W-:Y:S02]  /*0310*/  CS2R R16, SRZ ;  /* 0x0000000000107805 */ /* 0x002fe4000001ff00 */
[----:B------:R-:W-:Y:S01]  /*0320*/  IADD3 R35, R57, 0x20, RZ ;  /* 0x0000002039237810 */ /* 0x000fe20007ffe0ff */
[--C-:B------:R-:W-:Y:S01]  /*0330*/  IMAD.WIDE R32, R33, 0x4, R50.reuse ;  /* 0x0000000421207825 */ /* 0x100fe200078e0232 */
[----:B------:R-:W4:Y:S01]  /*0340*/  @P0 LDG.E.EL.64 R14, desc[UR8][R30.64] ;  /* 0x000000081e0e0981 */ /* 0x000f22000c2e1b00 */
[----:B---3--:R-:W-:Y:S02]  /*0350*/  CS2R R18, SRZ ;  /* 0x0000000000127805 */ /* 0x008fe4000001ff00 */
[----:B------:R-:W-:Y:S01]  /*0360*/  IADD3 R37, R57, 0x24, RZ ;  /* 0x0000002439257810 */ /* 0x000fe20007ffe0ff */
[----:B------:R-:W-:Y:S01]  /*0370*/  IMAD.WIDE R34, R35, 0x4, R50 ;  /* 0x0000000423227825 */ /* 0x000fe200078e0232 */
[----:B------:R-:W-:Y:S01]  /*0380*/  IADD3 R41, R57, 0x2c, RZ ;  /* 0x0000002c39297810 */ /* 0x000fe20007ffe0ff */
[----:B------:R-:W3:Y:S01]  /*0390*/  @P0 LDG.E.EL.64 R16, desc[UR8][R32.64] ;  /* 0x0000000820100981 */ /* 0x000ee2000c2e1b00 */
[----:B------:R-:W-:-:S02]  /*03a0*/  CS2R R20, SRZ ;  /* 0x0000000000147805 */ /* 0x000fc4000001ff00 */
[----:B0----5:R-:W-:Y:S01]  /*03b0*/  CS2R R24, SRZ ;  /* 0x0000000000187805 */ /* 0x021fe2000001ff00 */
[----:B------:R-:W-:Y:S01]  /*03c0*/  VIADD R39, R57, 0x28 ;  /* 0x0000002839277836 */ /* 0x000fe20000000000 */
[----:B------:R-:W5:Y:S01]  /*03d0*/  @P0 LDG.E.EL.64 R18, desc[UR8][R34.64] ;  /* 0x0000000822120981 */ /* 0x000f62000c2e1b00 */
[----:B------:R-:W-:Y:S01]  /*03e0*/  IMAD.WIDE R36, R37, 0x4, R50 ;  /* 0x0000000425247825 */ /* 0x000fe200078e0232 */
[----:B------:R-:W-:-:S03]  /*03f0*/  CS2R R22, SRZ ;  /* 0x0000000000167805 */ /* 0x000fc6000001ff00 */
[--C-:B------:R-:W-:Y:S01]  /*0400*/  IMAD.WIDE R40, R41, 0x4, R50.reuse ;  /* 0x0000000429287825 */ /* 0x100fe200078e0232 */
[----:B------:R-:W5:Y:S03]  /*0410*/  @P0 LDG.E.EL.64 R20, desc[UR8][R36.64] ;  /* 0x0000000824140981 */ /* 0x000f66000c2e1b00 */
[----:B------:R-:W-:Y:S01]  /*0420*/  IMAD.WIDE R38, R39, 0x4, R50 ;  /* 0x0000000427267825 */ /* 0x000fe200078e0232 */
[----:B------:R0:W5:Y:S01]  /*0430*/  @P0 LDG.E.EL.64 R24, desc[UR8][R40.64] ;  /* 0x0000000828180981 */ /* 0x000162000c2e1b00 */
[----:B------:R-:W-:Y:S02]  /*0440*/  CS2R R26, SRZ ;  /* 0x00000000001a7805 */ /* 0x000fe4000001ff00 */
[----:B------:R-:W-:Y:S01]  /*0450*/  IADD3 R43, R57, 0x34, RZ ;  /* 0x00000034392b7810 */ /* 0x000fe20007ffe0ff */
[----:B------:R1:W5:Y:S01]  /*0460*/  @P0 LDG.E.EL.64 R22, desc[UR8][R38.64] ;  /* 0x0000000826160981 */ /* 0x000362000c2e1b00 */
[----:B0-----:R-:W-:-:S02]  /*0470*/  IADD3 R41, R57, 0x30, RZ ;  /* 0x0000003039297810 */ /* 0x001fc40007ffe0ff */
[----:B------:R-:W-:Y:S02]  /*0480*/  CS2R R28, SRZ ;  /* 0x00000000001c7805 */ /* 0x000fe4000001ff00 */
[----:B------:R-:W-:Y:S01]  /*0490*/  IADD3 R45, R57, 0x38, RZ ;  /* 0x00000038392d7810 */ /* 0x000fe20007ffe0ff */
[----:B------:R-:W-:Y:S01]  /*04a0*/  IMAD.WIDE R40, R41, 0x4, R50 ;  /* 0x0000000429287825 */ /* 0x000fe200078e0232 */
[----:B------:R-:W-:-:S03]  /*04b0*/  CS2R R30, SRZ ;  /* 0x00000000001e7805 */ /* 0x000fc6000001ff00 */
[--C-:B------:R-:W-:Y:S01]  /*04c0*/  IMAD.WIDE R42, R43, 0x4, R50.reuse ;  /* 0x000000042b2a7825 */ /* 0x100fe200078e0232 */
[----:B------:R-:W5:Y:S03]  /*04d0*/  @P0 LDG.E.EL.64 R26, desc[UR8][R40.64] ;  /* 0x00000008281a0981 */ /* 0x000f66000c2e1b00 */
[----:B------:R-:W-:Y:S01]  /*04e0*/  VIADD R49, R57, 0x3c ;  /* 0x0000003c39317836 */ /* 0x000fe20000000000 */
[----:B------:R-:W5:Y:S01]  /*04f0*/  @P0 LDG.E.EL.64 R28, desc[UR8][R42.64] ;  /* 0x000000082a1c0981 */ /* 0x000f62000c2e1b00 */
[--C-:B------:R-:W-:Y:S01]  /*0500*/  IMAD.WIDE R44, R45, 0x4, R50.reuse ;  /* 0x000000042d2c7825 */ /* 0x100fe200078e0232 */
[----:B------:R-:W-:Y:S02]  /*0510*/  CS2R R32, SRZ ;  /* 0x0000000000207805 */ /* 0x000fe4000001ff00 */
[----:B------:R-:W-:Y:S01]  /*0520*/  IADD3 R53, R57, 0x40, RZ ;  /* 0x0000004039357810 */ /* 0x000fe20007ffe0ff */
[----:B------:R-:W-:Y:S01]  /*0530*/  IMAD.WIDE R48, R49, 0x4, R50 ;  /* 0x0000000431307825 */ /* 0x000fe200078e0232 */
[----:B------:R-:W5:Y:S01]  /*0540*/  @P0 LDG.E.EL.64 R30, desc[UR8][R44.64] ;  /* 0x000000082c1e0981 */ /* 0x000f62000c2e1b00 */
[----:B------:R-:W-:-:S02]  /*0550*/  CS2R R34, SRZ ;  /* 0x0000000000227805 */ /* 0x000fc4000001ff00 */
[----:B------:R-:W-:Y:S01]  /*0560*/  IADD3 R47, R57, 0x44, RZ ;  /* 0x00000044392f7810 */ /* 0x000fe20007ffe0ff */
[--C-:B------:R-:W-:Y:S01]  /*0570*/  IMAD.WIDE R52, R53, 0x4, R50.reuse ;  /* 0x0000000435347825 */ /* 0x100fe200078e0232 */
[----:B------:R0:W5:Y:S01]  /*0580*/  @P0 LDG.E.EL.64 R32, desc[UR8][R48.64] ;  /* 0x0000000830200981 */ /* 0x000162000c2e1b00 */
[----:B------:R-:W-:Y:S02]  /*0590*/  CS2R R36, SRZ ;  /* 0x0000000000247805 */ /* 0x000fe4000001ff00 */
[----:B------:R-:W-:Y:S01]  /*05a0*/  IADD3 R59, R57, 0x48, RZ ;  /* 0x00000048393b7810 */ /* 0x000fe20007ffe0ff */
[--C-:B------:R-:W-:Y:S01]  /*05b0*/  IMAD.WIDE R46, R47, 0x4, R50.reuse ;  /* 0x000000042f2e7825 */ /* 0x100fe200078e0232 */
[----:B------:R0:W5:Y:S01]  /*05c0*/  @P0 LDG.E.EL.64 R34, desc[UR8][R52.64] ;  /* 0x0000000834220981 */ /* 0x000162000c2e1b00 */
[----:B------:R-:W-:Y:S02]  /*05d0*/  IADD3 R61, R57, 0x4c, RZ ;  /* 0x0000004c393d7810 */ /* 0x000fe40007ffe0ff */
[----:B-1----:R-:W-:Y:S01]  /*05e0*/  CS2R R38, SRZ ;  /* 0x0000000000267805 */ /* 0x002fe2000001ff00 */
[----:B------:R-:W5:Y:S01]  /*05f0*/  @P0 LDG.E.EL.64 R36, desc[UR8][R46.64] ;  /* 0x000000082e240981 */ /* 0x000f62000c2e1b00 */
[----:B0-----:R-:W-:Y:S01]  /*0600*/  IMAD.WIDE R48, R59, 0x4, R50 ;  /* 0x000000043b307825 */ /* 0x001fe200078e0232 */
[----:B------:R-:W-:-:S02]  /*0610*/  CS2R R40, SRZ ;  /* 0x0000000000287805 */ /* 0x000fc4000001ff00 */
[----:B------:R-:W-:Y:S01]  /*0620*/  IADD3 R59, R57, 0x54, RZ ;  /* 0x00000054393b7810 */ /* 0x000fe20007ffe0ff */
[--C-:B------:R-:W-:Y:S01]  /*0630*/  IMAD.WIDE R52, R61, 0x4, R50.reuse ;  /* 0x000000043d347825 */ /* 0x100fe200078e0232 */
[----:B------:R0:W5:Y:S03]  /*0640*/  @P0 LDG.E.EL.64 R38, desc[UR8][R48.64] ;  /* 0x0000000830260981 */ /* 0x000166000c2e1b00 */
[----:B------:R-:W-:Y:S01]  /*0650*/  VIADD R61, R57, 0x50 ;  /* 0x00000050393d7836 */ /* 0x000fe20000000000 */
[----:B------:R-:W-:Y:S01]  /*0660*/  CS2R R42, SRZ ;  /* 0x00000000002a7805 */ /* 0x000fe2000001ff00 */
[----:B------:R1:W5:Y:S01]  /*0670*/  @P0 LDG.E.EL.64 R40, desc[UR8][R52.64] ;  /* 0x0000000834280981 */ /* 0x000362000c2e1b00 */
[----:B------:R-:W-:Y:S01]  /*0680*/  CS2R R44, SRZ ;  /* 0x00000000002c7805 */ /* 0x000fe2000001ff00 */
[----:B------:R-:W-:Y:S01]  /*0690*/  IMAD.WIDE R60, R61, 0x4, R50 ;  /* 0x000000043d3c7825 */ /* 0x000fe200078e0232 */
[----:B0-----:R-:W-:-:S04]  /*06a0*/  IADD3 R49, R57, 0x58, RZ ;  /* 0x0000005839317810 */ /* 0x001fc80007ffe0ff */
[----:B------:R0:W5:Y:S01]  /*06b0*/  @P0 LDG.E.EL.64 R42, desc[UR8][R60.64] ;  /* 0x000000083c2a0981 */ /* 0x000162000c2e1b00 */
[--C-:B-1----:R-:W-:Y:S01]  /*06c0*/  IMAD.WIDE R52, R59, 0x4, R50.reuse ;  /* 0x000000043b347825 */ /* 0x102fe200078e0232 */
[----:B------:R-:W-:Y:S02]  /*06d0*/  IADD3 R59, R57, 0x5c, RZ ;  /* 0x0000005c393b7810 */ /* 0x000fe40007ffe0ff */
[----:B------:R-:W-:Y:S02]  /*06e0*/  CS2R R46, SRZ ;  /* 0x00000000002e7805 */ /* 0x000fe4000001ff00 */
[----:B------:R-:W-:Y:S01]  /*06f0*/  IADD3 R57, R57, 0x60, RZ ;  /* 0x0000006039397810 */ /* 0x000fe20007ffe0ff */
[----:B------:R1:W5:Y:S01]  /*0700*/  @P0 LDG.E.EL.64 R44, desc[UR8][R52.64] ;  /* 0x00000008342c0981 */ /* 0x000362000c2e1b00 */
[----:B0-----:R-:W-:Y:S01]  /*0710*/  IMAD.WIDE R60, R49, 0x4, R50 ;  /* 0x00000004313c7825 */ /* 0x001fe200078e0232 */
[----:B------:R-:W-:-:S04]  /*0720*/  CS2R R48, SRZ ;  /* 0x0000000000307805 */ /* 0x000fc8000001ff00 */
[----:B------:R-:W5:Y:S01]  /*0730*/  @P0 LDG.E.EL.64 R46, desc[UR8][R60.64] ;  /* 0x000000083c2e0981 */ /* 0x000f62000c2e1b00 */
[----:B-1----:R-:W-:-:S05]  /*0740*/  IMAD.WIDE R52, R59, 0x4, R50 ;  /* 0x000000043b347825 */ /* 0x002fca00078e0232 */
[----:B------:R0:W5:Y:S02]  /*0750*/  @P0 LDG.E.EL.64 R48, desc[UR8][R52.64] ;  /* 0x0000000834300981 */ /* 0x000164000c2e1b00 */
[----:B0-----:R-:W-:Y:S01]  /*0760*/  IMAD.WIDE R52, R57, 0x4, R50 ;  /* 0x0000000439347825 */ /* 0x001fe200078e0232 */
[----:B------:R-:W-:Y:S01]  /*0770*/  CS2R R50, SRZ ;  /* 0x0000000000327805 */ /* 0x000fe2000001ff00 */
[----:B------:R-:W0:Y:S05]  /*0780*/  LDC.64 R56, c[0x0][0x218] ;  /* 0x00008600ff387b82 */ /* 0x000e2a0000000a00 */
[----:B------:R-:W5:Y:S01]  /*0790*/  @P0 LDG.E.EL.64 R50, desc[UR8][R52.64] ;  /* 0x0000000834320981 */ /* 0x000f62000c2e1b00 */
[----:B------:R-:W-:-:S04]  /*07a0*/  IMAD R55, R58, 0x4, R55 ;  /* 0x000000043a377824 */ /* 0x000fc800078e0237 */
[----:B0-----:R-:W-:Y:S01]  /*07b0*/  IMAD.WIDE R58, R55, 0x4, R56 ;  /* 0x00000004373a7825 */ /* 0x001fe200078e0238 */
[----:B------:R-:W-:-:S06]  /*07c0*/  CS2R R56, SRZ ;  /* 0x0000000000387805 */ /* 0x000fcc000001ff00 */
[----:B------:R-:W5:Y:S01]  /*07d0*/  @P0 LDG.E.EL.64 R56, desc[UR8][R58.64] ;  /* 0x000000083a380981 */ /* 0x000f62000c2e1b00 */
[----:B------:R-:W0:Y:S01]  /*07e0*/  S2UR UR6, SR_CgaCtaId ;  /* 0x00000000000679c3 */ /* 0x000e220000008800 */
[----:B------:R-:W-:Y:S02]  /*07f0*/  UMOV UR5, 0x400 ;  /* 0x0000040000057882 */ /* 0x000fe40000000000 */
[----:B0-----:R-:W-:Y:S01]  /*0800*/  UPRMT UR5, UR6, 0x654, UR5 ;  /* 0x0000065406057896 */ /* 0x001fe20008000005 */
[----:B--2---:R-:W-:Y:S01]  /*0810*/  FADD R61, R4, R2 ;  /* 0x00000002043d7221 */ /* 0x004fe20000000000 */
[----:B------:R-:W-:-:S03]  /*0820*/  FADD R2, R5, R3 ;  /* 0x0000000305027221 */ /* 0x000fc60000000000 */
[----:B----4-:R-:W-:Y:S01]  /*0830*/  FADD R61, R61, R6 ;  /* 0x000000063d3d7221 */ /* 0x010fe20000000000 */
[----:B------:R-:W-:-:S03]  /*0840*/  FADD R2, R2, R7 ;  /* 0x0000000702027221 */ /* 0x000fc60000000000 */
[----:B------:R-:W-:Y:S01]  /*0850*/  FADD R61, R61, R8 ;  /* 0x000000083d3d7221 */ /* 0x000fe20000000000 */
[----:B------:R-:W-:-:S03]  /*0860*/  FADD R2, R2, R9 ;  /* 0x0000000902027221 */ /* 0x000fc60000000000 */
[----:B------:R-:W-:Y:S01]  /*0870*/  FADD R61, R61, R10 ;  /* 0x0000000a3d3d7221 */ /* 0x000fe20000000000 */
[----:B------:R-:W-:-:S03]  /*0880*/  FADD R2, R2, R11 ;  /* 0x0000000b02027221 */ /* 0x000fc60000000000 */
[----:B------:R-:W-:Y:S01]  /*0890*/  FADD R61, R61, R12 ;  /* 0x0000000c3d3d7221 */ /* 0x000fe20000000000 */
[----:B------:R-:W-:-:S03]  /*08a0*/  FADD R2, R2, R13 ;  /* 0x0000000d02027221 */ /* 0x000fc60000000000 */
[----:B------:R-:W-:Y:S01]  /*08b0*/  FADD R61, R61, R14 ;  /* 0x0000000e3d3d7221 */ /* 0x000fe20000000000 */
[----:B------:R-:W-:-:S03]  /*08c0*/  FADD R2, R2, R15 ;  /* 0x0000000f02027221 */ /* 0x000fc60000000000 */
[----:B---3--:R-:W-:Y:S01]  /*08d0*/  FADD R61, R61, R16 ;  /* 0x000000103d3d7221 */ /* 0x008fe20000000000 */
[----:B------:R-:W-:-:S03]  /*08e0*/  FADD R2, R2, R17 ;  /* 0x0000001102027221 */ /* 0x000fc60000000000 */
[----:B-----5:R-:W-:Y:S01]  /*08f0*/  FADD R61, R61, R18 ;  /* 0x000000123d3d7221 */ /* 0x020fe20000000000 */
        /* <DEDUP_REMOVED lines=18> */
[----:B------:R-:W-:Y:S01]  /*0a20*/  FADD R2, R2, R37 ;  /* 0x0000002502027221 */ /* 0x000fe20000000000 */
[----:B------:R-:W-:Y:S02]  /*0a30*/  SHF.L.U32 R3, R0, 0x1, RZ ;  /* 0x0000000100037819 */ /* 0x000fe400000006ff */
[----:B------:R-:W-:Y:S01]  /*0a40*/  SHF.R.U32.HI R4, RZ, 0x2, R0 ;  /* 0x00000002ff047819 */ /* 0x000fe20000011600 */
[----:B------:R-:W-:Y:S01]  /*0a50*/  FADD R61, R61, R38 ;  /* 0x000000263d3d7221 */ /* 0x000fe20000000000 */
[----:B------:R-:W-:Y:S01]  /*0a60*/  FADD R2, R2, R39 ;  /* 0x0000002702027221 */ /* 0x000fe20000000000 */
[----:B------:R-:W-:Y:S02]  /*0a70*/  LOP3.LUT R3, R3, 0x3e, RZ, 0xc0, !PT ;  /* 0x0000003e03037812 */ /* 0x000fe400078ec0ff */
[----:B------:R-:W-:Y:S01]  /*0a80*/  FADD R61, R61, R40 ;  /* 0x000000283d3d7221 */ /* 0x000fe20000000000 */
[----:B------:R-:W-:Y:S01]  /*0a90*/  FADD R2, R2, R41 ;  /* 0x0000002902027221 */ /* 0x000fe20000000000 */
[----:B------:R-:W-:-:S02]  /*0aa0*/  LOP3.LUT R4, R4, 0x6, RZ, 0xc0, !PT ;  /* 0x0000000604047812 */ /* 0x000fc400078ec0ff */
[----:B------:R-:W-:Y:S01]  /*0ab0*/  FADD R61, R61, R42 ;  /* 0x0000002a3d3d7221 */ /* 0x000fe20000000000 */
[----:B------:R-:W-:Y:S01]  /*0ac0*/  FADD R2, R2, R43 ;  /* 0x0000002b02027221 */ /* 0x000fe20000000000 */
[----:B------:R-:W-:Y:S02]  /*0ad0*/  IADD3 R6, R3, R4, RZ ;  /* 0x0000000403067210 */ /* 0x000fe40007ffe0ff */
[----:B------:R-:W-:Y:S02]  /*0ae0*/  SHF.R.U32.HI R4, RZ, 0x1, R0 ;  /* 0x00000001ff047819 */ /* 0x000fe40000011600 */
[----:B------:R-:W-:Y:S01]  /*0af0*/  LOP3.LUT R5, R0, 0x1, RZ, 0xc0, !PT ;  /* 0x0000000100057812 */ /* 0x000fe200078ec0ff */
[----:B------:R-:W-:Y:S01]  /*0b00*/  FADD R61, R61, R44 ;  /* 0x0000002c3d3d7221 */ /* 0x000fe20000000000 */
[----:B------:R-:W-:Y:S01]  /*0b10*/  FADD R2, R2, R45 ;  /* 0x0000002d02027221 */ /* 0x000fe20000000000 */
[----:B------:R-:W-:Y:S02]  /*0b20*/  SGXT.U32 R4, R4, 0x4 ;  /* 0x000000040404781a */ /* 0x000fe40000000000 */
[----:B------:R-:W-:Y:S01]  /*0b30*/  SHF.L.U32 R3, R5, 0x5, RZ ;  /* 0x0000000505037819 */ /* 0x000fe200000006ff */
[----:B------:R-:W-:Y:S01]  /*0b40*/  FADD R61, R61, R46 ;  /* 0x0000002e3d3d7221 */ /* 0x000fe20000000000 */
[----:B------:R-:W-:-:S02]  /*0b50*/  FADD R2, R2, R47 ;  /* 0x0000002f02027221 */ /* 0x000fc40000000000 */
[----:B------:R-:W-:Y:S01]  /*0b60*/  LOP3.LUT R4, R3, R4, RZ, 0xfc, !PT ;  /* 0x0000000403047212 */ /* 0x000fe200078efcff */
[----:B------:R-:W-:Y:S01]  /*0b70*/  FADD R61, R61, R48 ;  /* 0x000000303d3d7221 */ /* 0x000fe20000000000 */
[----:B------:R-:W-:Y:S02]  /*0b80*/  FADD R2, R2, R49 ;  /* 0x0000003102027221 */ /* 0x000fe40000000000 */
[-C--:B------:R-:W-:Y:S02]  /*0b90*/  LEA R5, R5, R4.reuse, 0x2 ;  /* 0x0000000405057211 */ /* 0x080fe400078e10ff */
[----:B------:R-:W-:Y:S02]  /*0ba0*/  LEA.HI R3, R3, R4, RZ, 0x1d ;  /* 0x0000000403037211 */ /* 0x000fe400078fe8ff */
[----:B------:R-:W-:Y:S02]  /*0bb0*/  LEA R9, R5, UR5, 0x2 ;  /* 0x0000000505097c11 */ /* 0x000fe4000f8e10ff */
[----:B------:R-:W-:Y:S01]  /*0bc0*/  LEA R10, R3, UR5, 0x2 ;  /* 0x00000005030a7c11 */ /* 0x000fe2000f8e10ff */
[----:B------:R-:W-:Y:S01]  /*0bd0*/  FADD R61, R61, R50 ;  /* 0x000000323d3d7221 */ /* 0x000fe20000000000 */
[----:B------:R-:W-:-:S03]  /*0be0*/  FADD R8, R2, R51 ;  /* 0x0000003302087221 */ /* 0x000fc60000000000 */
[----:B------:R-:W-:Y:S01]  /*0bf0*/  FMUL R4, R61, 0.039999999105930328369 ;  /* 0x3d23d70a3d047820 */ /* 0x000fe20000400000 */
[----:B------:R-:W-:-:S04]  /*0c00*/  FMUL R7, R8, 0.039999999105930328369 ;  /* 0x3d23d70a08077820 */ /* 0x000fc80000400000 */
[----:B------:R0:W-:Y:S04]  /*0c10*/  STS [R9], R4 ;  /* 0x0000000409007388 */ /* 0x0001e80000000800 */
[----:B------:R1:W-:Y:S01]  /*0c20*/  STS [R10+0x48], R7 ;  /* 0x000048070a007388 */ /* 0x0003e20000000800 */
[----:B------:R-:W-:Y:S01]  /*0c30*/  LEA R11, R6, UR5, 0x2 ;  /* 0x00000005060b7c11 */ /* 0x000fe2000f8e10ff */
[----:B------:R-:W-:Y:S01]  /*0c40*/  BAR.SYNC.DEFER_BLOCKING 0x0 ;  /* 0x0000000000007b1d */ /* 0x000fe20000010000 */
[----:B------:R-:W-:-:S05]  /*0c50*/  IMAD.SHL.U32 R3, R0, 0x2, RZ ;  /* 0x0000000200037824 */ /* 0x000fca00078e00ff */
[----:B------:R-:W-:Y:S02]  /*0c60*/  LOP3.LUT R54, R54, 0xe, R3, 0xf8, !PT ;  /* 0x0000000e36367812 */ /* 0x000fe400078ef803 */
[----:B------:R-:W2:Y:S01]  /*0c70*/  LDC.64 R2, c[0x0][0x220] ;  /* 0x00008800ff027b82 */ /* 0x000ea20000000a00 */
[----:B------:R-:W-:Y:S02]  /*0c80*/  SHF.R.U32.HI R0, RZ, 0x3, R0 ;  /* 0x00000003ff007819 */ /* 0x000fe40000011600 */
[----:B------:R-:W-:Y:S01]  /*0c90*/  SHF.R.S32.HI R5, RZ, 0x1f, R54 ;  /* 0x0000001fff057819 */ /* 0x000fe20000011436 */
[----:B------:R-:W3:Y:S03]  /*0ca0*/  LDS.64 R12, [R11] ;  /* 0x000000000b0c7984 */ /* 0x000ee60000000a00 */
[----:B------:R-:W-:Y:S02]  /*0cb0*/  LEA.HI R6, R5, R54, RZ, 0x2 ;  /* 0x0000003605067211 */ /* 0x000fe400078f10ff */
[----:B------:R-:W-:Y:S01]  /*0cc0*/  SGXT.U32 R0, R0, 0x2 ;  /* 0x000000020000781a */ /* 0x000fe20000000000 */
[----:B0-----:R-:W0:Y:S01]  /*0cd0*/  LDC.64 R4, c[0x0][0x228] ;  /* 0x00008a00ff047b82 */ /* 0x001e220000000a00 */
[----:B-1----:R-:W-:-:S02]  /*0ce0*/  LOP3.LUT R7, R6, 0xfffffffc, RZ, 0xc0, !PT ;  /* 0xfffffffc06077812 */ /* 0x002fc400078ec0ff */
[----:B------:R-:W-:Y:S02]  /*0cf0*/  LOP3.LUT R0, R0, UR4, RZ, 0xfc, !PT ;  /* 0x0000000400007c12 */ /* 0x000fe4000f8efcff */
[----:B------:R-:W-:Y:S02]  /*0d00*/  IADD3 R7, R54, -R7, RZ ;  /* 0x8000000736077210 */ /* 0x000fe40007ffe0ff */
[----:B------:R-:W-:Y:S02]  /*0d10*/  SHF.L.U32 R6, R6, 0x2, RZ ;  /* 0x0000000206067819 */ /* 0x000fe400000006ff */
[C---:B------:R-:W-:Y:S02]  /*0d20*/  ISETP.GE.AND P1, PT, R0.reuse, 0x4, PT ;  /* 0x000000040000780c */ /* 0x040fe40003f26270 */
[----:B------:R-:W-:Y:S02]  /*0d30*/  LEA R7, R0, R7, 0x2 ;  /* 0x0000000700077211 */ /* 0x000fe400078e10ff */
[----:B------:R-:W-:-:S02]  /*0d40*/  LOP3.LUT R6, R6, 0xfffffff0, RZ, 0xc0, !PT ;  /* 0xfffffff006067812 */ /* 0x000fc400078ec0ff */
[----:B------:R-:W-:Y:S02]  /*0d50*/  ISETP.LT.AND P1, PT, R54, 0x10, !P1 ;  /* 0x000000103600780c */ /* 0x000fe40004f21270 */
[----:B------:R-:W-:-:S05]  /*0d60*/  IADD3 R7, R7, R6, RZ ;  /* 0x0000000607077210 */ /* 0x000fca0007ffe0ff */
[----:B--2---:R-:W-:-:S04]  /*0d70*/  IMAD.WIDE R2, R7, 0x4, R2 ;  /* 0x0000000407027825 */ /* 0x004fc800078e0202 */
[----:B------:R-:W-:Y:S01]  /*0d80*/  FFMA R56, R61, -0.039999999105930328369, R56 ;  /* 0xbd23d70a3d387823 */ /* 0x000fe20000000038 */
[----:B------:R-:W-:Y:S01]  /*0d90*/  FFMA R57, R8, -0.039999999105930328369, R57 ;  /* 0xbd23d70a08397823 */ /* 0x000fe20000000039 */
[----:B0-----:R-:W-:Y:S01]  /*0da0*/  IMAD.WIDE R4, R55, 0x4, R4 ;  /* 0x0000000437047825 */ /* 0x001fe200078e0204 */
[----:B---3--:R0:W-:Y:S02]  /*0db0*/  @P1 STG.E.64 desc[UR8][R2.64], R12 ;  /* 0x0000000c02001986 */ /* 0x0081e4000c101b08 */
[----:B0-----:R-:W-:Y:S05]  /*0dc0*/  @!P0 EXIT ;  /* 0x000000000000894d */ /* 0x001fea0003800000 */
[----:B------:R-:W-:Y:S01]  /*0dd0*/  STG.E.64 desc[UR8][R4.64], R56 ;  /* 0x0000003804007986 */ /* 0x000fe2000c101b08 */
[----:B------:R-:W-:Y:S05]  /*0de0*/  EXIT ;  /* 0x000000000000794d */ /* 0x000fea0003800000 */
.L_x_0:
[----:B------:R-:W-:-:S00]  /*0df0*/  BRA `(.L_x_0) ;  /* 0xfffffffc00fc7947 */ /* 0x000fc0000383ffff */
[----:B------:R-:W-:-:S00]  /*0e00*/  NOP ;  /* 0x0000000000007918 */ /* 0x000fc00000000000 */
[----:B------:R-:W-:-:S00]  /*0e10*/  NOP ;  /* 0x0000000000007918 */ /* 0x000fc00000000000 */
[----:B------:R-:W-:-:S00]  /*0e20*/  NOP ;  /* 0x0000000000007918 */ /* 0x000fc00000000000 */
[----:B------:R-:W-:-:S00]  /*0e30*/  NOP ;  /* 0x0000000000007918 */ /* 0x000fc00000000000 */
[----:B------:R-:W-:-:S00]  /*0e40*/  NOP ;  /* 0x0000000000007918 */ /* 0x000fc00000000000 */
[----:B------:R-:W-:-:S00]  /*0e50*/  NOP ;  /* 0x0000000000007918 */ /* 0x000fc00000000000 */
[----:B------:R-:W-:-:S00]  /*0e60*/  NOP ;  /* 0x0000000000007918 */ /* 0x000fc00000000000 */
[----:B------:R-:W-:-:S00]  /*0e70*/  NOP ;  /* 0x0000000000007918 */ /* 0x000fc00000000000 */
.L_x_1:


//--------------------- .nv.shared.triton_poi_fused_avg_pool2d_sub_1 --------------------------
	.section	.nv.shared.triton_poi_fused_avg_pool2d_sub_1,"aw",@nobits
	.sectionflags	@""
	.align	16
	.zero		1024


//--------------------- .nv.constant0.triton_poi_fused_avg_pool2d_sub_1 --------------------------
	.section	.nv.constant0.triton_poi_fused_avg_pool2d_sub_1,"a",@progbits
	.sectionflags	@""
	.align	4
.nv.constant0.triton_poi_fused_avg_pool2d_sub_1:
	.zero		568
